//
// Generated by NVIDIA NVVM Compiler
//
// Compiler Build ID: CL-36424714
// Cuda compilation tools, release 13.0, V13.0.88
// Based on NVVM 20.0.0
//

.version 9.0
.target sm_100
.address_size 64

	// .globl	_Z16gpu_local_memoryi
.extern .func  (.param .b32 func_retval0) vprintf
(
	.param .b64 vprintf_param_0,
	.param .b64 vprintf_param_1
)
;
.global .align 1 .b8 $str[51] = {86, 97, 108, 117, 101, 32, 111, 102, 32, 76, 111, 99, 97, 108, 32, 118, 97, 114, 105, 97, 98, 108, 101, 32, 105, 110, 32, 99, 117, 114, 114, 101, 110, 116, 32, 116, 104, 114, 101, 97, 100, 32, 105, 115, 58, 32, 37, 100, 32, 10};

.visible .entry _Z16gpu_local_memoryi(
	.param .u32 _Z16gpu_local_memoryi_param_0
)
{
	.local .align 8 .b8 	__local_depot0[8];
	.reg .b64 	%SP;
	.reg .b64 	%SPL;
	.reg .b32 	%r<6>;
	.reg .b64 	%rd<5>;

	mov.u64 	%SPL, __local_depot0;
	cvta.local.u64 	%SP, %SPL;
	ld.param.u32 	%r1, [_Z16gpu_local_memoryi_param_0];
	add.u64 	%rd1, %SP, 0;
	add.u64 	%rd2, %SPL, 0;
	mov.u32 	%r2, %tid.x;
	mul.lo.s32 	%r3, %r1, %r2;
	st.local.u32 	[%rd2], %r3;
	mov.u64 	%rd3, $str;
	cvta.global.u64 	%rd4, %rd3;
	{ // callseq 0, 0
	.param .b64 param0;
	st.param.b64 	[param0], %rd4;
	.param .b64 param1;
	st.param.b64 	[param1], %rd1;
	.param .b32 retval0;
	call.uni (retval0), 
	vprintf, 
	(
	param0, 
	param1
	);
	ld.param.b32 	%r4, [retval0];
	} // callseq 0
	ret;

}


// ===== COMPILED SASS (sm_100) =====

	.target	sm_100

	.elftype	@"ET_EXEC"


//--------------------- .note.nv.tkinfo           --------------------------
	.section	.note.nv.tkinfo,"",@"SHT_NOTE"
	.sectionflags	@"SHF_NOTE_NV_TKINFO"
	.tkinfo
        /*0018*/ 	.word	0x00000002
        /*0030*/ 	.string	""
        /*0030*/ 	.string	"ptxas"
        /*0030*/ 	.string	"Cuda compilation tools, release 13.0, V13.0.88"
        /*0030*/ 	.string	"Build cuda_13.0.r13.0/compiler.36424714_0"
        /*0030*/ 	.string	"-arch sm_100 -m 64 "



//--------------------- .note.nv.cuinfo           --------------------------
	.section	.note.nv.cuinfo,"",@"SHT_NOTE"
	.sectionflags	@"SHF_NOTE_NV_CUINFO"
        /*0018*/ 	.short	0x0002
        /*001a*/ 	.short	0x0064
        /*001c*/ 	.short	0x0082
	.zero		2


//--------------------- .nv.info                  --------------------------
	.section	.nv.info,"",@"SHT_CUDA_INFO"
	.align	4


	//----- nvinfo : EIATTR_REGCOUNT
	.align		4
        /*0000*/ 	.byte	0x04, 0x2f
        /*0002*/ 	.short	(.L_2 - .L_1)
	.align		4
.L_1:
        /*0004*/ 	.word	index@(_Z16gpu_local_memoryi)
        /*0008*/ 	.word	0x00000018


	//----- nvinfo : EIATTR_FRAME_SIZE
	.align		4
.L_2:
        /*000c*/ 	.byte	0x04, 0x11
        /*000e*/ 	.short	(.L_4 - .L_3)
	.align		4
.L_3:
        /*0010*/ 	.word	index@(_Z16gpu_local_memoryi)
        /*0014*/ 	.word	0x00000008


	//----- nvinfo : EIATTR_MIN_STACK_SIZE
	.align		4
.L_4:
        /*0018*/ 	.byte	0x04, 0x12
        /*001a*/ 	.short	(.L_6 - .L_5)
	.align		4
.L_5:
        /*001c*/ 	.word	index@(_Z16gpu_local_memoryi)
        /*0020*/ 	.word	0x00000008
.L_6:


//--------------------- .nv.compat                --------------------------
	.section	.nv.compat,"",@"SHT_CUDA_COMPAT_INFO"
	.align	4
        /*0000*/ 	.byte	0x02, 0x09, 0x00, 0x00, 0x02, 0x02, 0x01, 0x00, 0x02, 0x05, 0x05, 0x00, 0x03, 0x07, 0x01, 0x01
        /*0010*/ 	.byte	0x02, 0x03, 0x00, 0x00, 0x02, 0x06, 0x01, 0x00, 0x04, 0x0b, 0x08, 0x00, 0x09, 0x00, 0x00, 0x00
        /*0020*/ 	.byte	0x00, 0x00, 0x00, 0x00


//--------------------- .nv.info._Z16gpu_local_memoryi --------------------------
	.section	.nv.info._Z16gpu_local_memoryi,"",@"SHT_CUDA_INFO"
	.sectionflags	@""
	.align	4


	//----- nvinfo : EIATTR_CUDA_API_VERSION
	.align		4
        /*0000*/ 	.byte	0x04, 0x37
        /*0002*/ 	.short	(.L_8 - .L_7)
.L_7:
        /*0004*/ 	.word	0x00000082


	//----- nvinfo : EIATTR_KPARAM_INFO
	.align		4
.L_8:
        /*0008*/ 	.byte	0x04, 0x17
        /*000a*/ 	.short	(.L_10 - .L_9)
.L_9:
        /*000c*/ 	.word	0x00000000
        /*0010*/ 	.short	0x0000
        /*0012*/ 	.short	0x0000
        /*0014*/ 	.byte	0x00, 0xf0, 0x11, 0x00


	//----- nvinfo : EIATTR_SPARSE_MMA_MASK
	.align		4
.L_10:
        /*0018*/ 	.byte	0x03, 0x50
        /*001a*/ 	.short	0x0000


	//----- nvinfo : EIATTR_MAXREG_COUNT
	.align		4
        /*001c*/ 	.byte	0x03, 0x1b
        /*001e*/ 	.short	0x00ff


	//----- nvinfo : EIATTR_EXTERNS
	.align		4
        /*0020*/ 	.byte	0x04, 0x0f
        /*0022*/ 	.short	(.L_12 - .L_11)


	//   ....[0]....
	.align		4
.L_11:
        /*0024*/ 	.word	index@(vprintf)


	//----- nvinfo : EIATTR_MERCURY_ISA_VERSION
	.align		4
.L_12:
        /*0028*/ 	.byte	0x03, 0x5f
        /*002a*/ 	.short	0x0101


	//----- nvinfo : EIATTR_VRC_CTA_INIT_COUNT
	.align		4
        /*002c*/ 	.byte	0x02, 0x4a
	.zero		1
	.zero		1


	//----- nvinfo : EIATTR_SYSCALL_OFFSETS
	.align		4
        /*0030*/ 	.byte	0x04, 0x46
        /*0032*/ 	.short	(.L_14 - .L_13)


	//   ....[0]....
.L_13:
        /*0034*/ 	.word	0x00000100


	//----- nvinfo : EIATTR_EXIT_INSTR_OFFSETS
	.align		4
.L_14:
        /*0038*/ 	.byte	0x04, 0x1c
        /*003a*/ 	.short	(.L_16 - .L_15)


	//   ....[0]....
.L_15:
        /*003c*/ 	.word	0x00000110


	//----- nvinfo : EIATTR_CBANK_PARAM_SIZE
	.align		4
.L_16:
        /*0040*/ 	.byte	0x03, 0x19
        /*0042*/ 	.short	0x0004


	//----- nvinfo : EIATTR_PARAM_CBANK
	.align		4
        /*0044*/ 	.byte	0x04, 0x0a
        /*0046*/ 	.short	(.L_18 - .L_17)
	.align		4
.L_17:
        /*0048*/ 	.word	index@(.nv.constant0._Z16gpu_local_memoryi)
        /*004c*/ 	.short	0x0380
        /*004e*/ 	.short	0x0004


	//----- nvinfo : EIATTR_SW_WAR
	.align		4
.L_18:
        /*0050*/ 	.byte	0x04, 0x36
        /*0052*/ 	.short	(.L_20 - .L_19)
.L_19:
        /*0054*/ 	.word	0x00000008
.L_20:


//--------------------- .nv.callgraph             --------------------------
	.section	.nv.callgraph,"",@"SHT_CUDA_CALLGRAPH"
	.align	4
	.sectionentsize	8
	.align		4
        /*0000*/ 	.word	0x00000000
	.align		4
        /*0004*/ 	.word	0xffffffff
	.align		4
        /*0008*/ 	.word	index@(_Z16gpu_local_memoryi)
	.align		4
        /*000c*/ 	.word	index@(vprintf)
	.align		4
        /*0010*/ 	.word	0x00000000
	.align		4
        /*0014*/ 	.word	0xfffffffe
	.align		4
        /*0018*/ 	.word	0x00000000
	.align		4
        /*001c*/ 	.word	0xfffffffd
	.align		4
        /*0020*/ 	.word	0x00000000
	.align		4
        /*0024*/ 	.word	0xfffffffc


//--------------------- .nv.constant4             --------------------------
	.section	.nv.constant4,"a",@progbits
	.align	8
	.align		8
.nv.constant4:
        /*0000*/ 	.dword	vprintf
	.align		8
        /*0008*/ 	.dword	$str


//--------------------- .text._Z16gpu_local_memoryi --------------------------
	.section	.text._Z16gpu_local_memoryi,"ax",@progbits
	.align	128
        .global         _Z16gpu_local_memoryi
        .type           _Z16gpu_local_memoryi,@function
        .size           _Z16gpu_local_memoryi,(.L_x_2 - _Z16gpu_local_memoryi)
        .other          _Z16gpu_local_memoryi,@"STO_CUDA_ENTRY STV_DEFAULT"
_Z16gpu_local_memoryi:
.text._Z16gpu_local_memoryi:
[----:B------:R-:W0:Y:S01]  /*0000*/  LDC R1, c[0x0][0x37c] ;  /* 0x0000df00ff017b82 */ /* 0x000e220000000800 */
[----:B------:R-:W1:Y:S01]  /*0010*/  S2R R0, SR_TID.X ;  /* 0x0000000000007919 */ /* 0x000e620000002100 */
[----:B------:R-:W1:Y:S01]  /*0020*/  LDCU UR5, c[0x0][0x380] ;  /* 0x00007000ff0577ac */ /* 0x000e620008000800 */
[----:B------:R-:W-:Y:S01]  /*0030*/  MOV R2, 0x0 ;  /* 0x0000000000027802 */ /* 0x000fe20000000f00 */
[----:B0-----:R-:W-:Y:S01]  /*0040*/  VIADD R1, R1, 0xfffffff8 ;  /* 0xfffffff801017836 */ /* 0x001fe20000000000 */
[----:B------:R-:W0:Y:S04]  /*0050*/  LDCU UR4, c[0x0][0x2f8] ;  /* 0x00005f00ff0477ac */ /* 0x000e280008000800 */
[----:B------:R-:W2:Y:S01]  /*0060*/  LDC.64 R2, c[0x4][R2] ;  /* 0x0100000002027b82 */ /* 0x000ea20000000a00 */
[----:B------:R-:W3:Y:S01]  /*0070*/  LDCU.64 UR6, c[0x4][0x8] ;  /* 0x01000100ff0677ac */ /* 0x000ee20008000a00 */
[----:B0-----:R-:W-:Y:S01]  /*0080*/  IADD3 R6, P0, PT, R1, UR4, RZ ;  /* 0x0000000401067c10 */ /* 0x001fe2000ff1e0ff */
[----:B---3--:R-:W-:Y:S01]  /*0090*/  IMAD.U32 R4, RZ, RZ, UR6 ;  /* 0x00000006ff047e24 */ /* 0x008fe2000f8e00ff */
[----:B------:R-:W-:Y:S01]  /*00a0*/  MOV R5, UR7 ;  /* 0x0000000700057c02 */ /* 0x000fe20008000f00 */
[----:B-1----:R-:W-:Y:S01]  /*00b0*/  IMAD R0, R0, UR5, RZ ;  /* 0x0000000500007c24 */ /* 0x002fe2000f8e02ff */
[----:B------:R-:W0:Y:S04]  /*00c0*/  LDCU UR5, c[0x0][0x2fc] ;  /* 0x00005f80ff0577ac */ /* 0x000e280008000800 */
[----:B------:R1:W-:Y:S02]  /*00d0*/  STL [R1], R0 ;  /* 0x0000000001007387 */ /* 0x0003e40000100800 */
[----:B01----:R-:W-:-:S07]  /*00e0*/  IMAD.X R7, RZ, RZ, UR5, P0 ;  /* 0x00000005ff077e24 */ /* 0x003fce00080e06ff */
[----:B------:R-:W-:-:S07]  /*00f0*/  LEPC R20, `(.L_x_0) ;  /* 0x000000001014794e */ /* 0x000fce0000000000 */
[----:B--2---:R-:W-:Y:S05]  /*0100*/  CALL.ABS.NOINC R2 ;  /* 0x0000000002007343 */ /* 0x004fea0003c00000 */
.L_x_0:
[----:B------:R-:W-:Y:S05]  /*0110*/  EXIT ;  /* 0x000000000000794d */ /* 0x000fea0003800000 */
.L_x_1:
[----:B------:R-:W-:-:S00]  /*0120*/  BRA `(.L_x_1) ;  /* 0xfffffffc00fc7947 */ /* 0x000fc0000383ffff */
[----:B------:R-:W-:-:S00]  /*0130*/  NOP ;  /* 0x0000000000007918 */ /* 0x000fc00000000000 */
        /* <DEDUP_REMOVED lines=12> */
.L_x_2:


//--------------------- .nv.global.init           --------------------------
	.section	.nv.global.init,"aw",@progbits
.nv.global.init:
	.type		$str,@object
	.size		$str,(.L_0 - $str)
$str:
        /*0000*/ 	.byte	0x56, 0x61, 0x6c, 0x75, 0x65, 0x20, 0x6f, 0x66, 0x20, 0x4c, 0x6f, 0x63, 0x61, 0x6c, 0x20, 0x76
        /*0010*/ 	.byte	0x61, 0x72, 0x69, 0x61, 0x62, 0x6c, 0x65, 0x20, 0x69, 0x6e, 0x20, 0x63, 0x75, 0x72, 0x72, 0x65
        /*0020*/ 	.byte	0x6e, 0x74, 0x20, 0x74, 0x68, 0x72, 0x65, 0x61, 0x64, 0x20, 0x69, 0x73, 0x3a, 0x20, 0x25, 0x64
        /*0030*/ 	.byte	0x20, 0x0a, 0x00
.L_0:


//--------------------- .nv.shared.reserved.0     --------------------------
	.section	.nv.shared.reserved.0,"aw",@nobits
	.weak		__nv_reservedSMEM_offset_0_alias
	.size		__nv_reservedSMEM_offset_0_alias, 0, 64
	.other		__nv_reservedSMEM_offset_0_alias,@"STO_CUDA_RESERVED_SHARED STV_DEFAULT"
__nv_reservedSMEM_offset_0_alias:
	.zero		0
	.zero		64


//--------------------- .nv.constant0._Z16gpu_local_memoryi --------------------------
	.section	.nv.constant0._Z16gpu_local_memoryi,"a",@progbits
	.sectionflags	@""
	.align	4
.nv.constant0._Z16gpu_local_memoryi:
	.zero		900


//--------------------- SYMBOLS --------------------------

	.type		.nv.reservedSmem.offset0,@object
	.size		.nv.reservedSmem.offset0,0x4
	.type		vprintf,@function
